	.headerflags	@"EF_CUDA_TEXMODE_UNIFIED EF_CUDA_64BIT_ADDRESS EF_CUDA_ACCELERATORS EF_CUDA_SM90 EF_CUDA_VIRTUAL_SM(EF_CUDA_SM90)"
	.elftype	@"ET_EXEC"


//--------------------- .nv.info                  --------------------------
	.section	.nv.info,"",@"SHT_CUDA_INFO"
	.align	4


	//----- nvinfo : EIATTR_REGCOUNT
	.align		4
        /*0000*/ 	.byte	0x04, 0x2f
        /*0002*/ 	.short	(.L_1 - .L_0)
	.align		4
.L_0:
        /*0004*/ 	.word	index@(triton_poi_fused_cat_3)
        /*0008*/ 	.word	0x00000016


	//----- nvinfo : EIATTR_MIN_STACK_SIZE
	.align		4
.L_1:
        /*000c*/ 	.byte	0x04, 0x12
        /*000e*/ 	.short	(.L_3 - .L_2)
	.align		4
.L_2:
        /*0010*/ 	.word	index@(triton_poi_fused_cat_3)
        /*0014*/ 	.word	0x00000000


	//----- nvinfo : EIATTR_FRAME_SIZE
	.align		4
.L_3:
        /*0018*/ 	.byte	0x04, 0x11
        /*001a*/ 	.short	(.L_5 - .L_4)
	.align		4
.L_4:
        /*001c*/ 	.word	index@(triton_poi_fused_cat_3)
        /*0020*/ 	.word	0x00000000


	//----- nvinfo : EIATTR_MIN_STACK_SIZE
	.align		4
.L_5:
        /*0024*/ 	.byte	0x04, 0x12
        /*0026*/ 	.short	(.L_7 - .L_6)
	.align		4
.L_6:
        /*0028*/ 	.word	index@(triton_poi_fused_cat_3)
        /*002c*/ 	.word	0x00000000
.L_7:


//--------------------- .nv.info.triton_poi_fused_cat_3 --------------------------
	.section	.nv.info.triton_poi_fused_cat_3,"",@"SHT_CUDA_INFO"
	.sectionflags	@""
	.align	4


	//----- nvinfo : EIATTR_CUDA_API_VERSION
	.align		4
        /*0000*/ 	.byte	0x04, 0x37
        /*0002*/ 	.short	(.L_9 - .L_8)
.L_8:
        /*0004*/ 	.word	0x0000007c


	//----- nvinfo : EIATTR_KPARAM_INFO
	.align		4
.L_9:
        /*0008*/ 	.byte	0x04, 0x17
        /*000a*/ 	.short	(.L_11 - .L_10)
.L_10:
        /*000c*/ 	.word	0x00000000
        /*0010*/ 	.short	0x0004
        /*0012*/ 	.short	0x0020
        /*0014*/ 	.byte	0x00, 0xf0, 0x11, 0x00


	//----- nvinfo : EIATTR_KPARAM_INFO
	.align		4
.L_11:
        /*0018*/ 	.byte	0x04, 0x17
        /*001a*/ 	.short	(.L_13 - .L_12)
.L_12:
        /*001c*/ 	.word	0x00000000
        /*0020*/ 	.short	0x0003
        /*0022*/ 	.short	0x0018
        /*0024*/ 	.byte	0x00, 0xf4, 0x21, 0x00


	//----- nvinfo : EIATTR_KPARAM_INFO
	.align		4
.L_13:
        /*0028*/ 	.byte	0x04, 0x17
        /*002a*/ 	.short	(.L_15 - .L_14)
.L_14:
        /*002c*/ 	.word	0x00000000
        /*0030*/ 	.short	0x0002
        /*0032*/ 	.short	0x0010
        /*0034*/ 	.byte	0x00, 0xf4, 0x21, 0x00


	//----- nvinfo : EIATTR_KPARAM_INFO
	.align		4
.L_15:
        /*0038*/ 	.byte	0x04, 0x17
        /*003a*/ 	.short	(.L_17 - .L_16)
.L_16:
        /*003c*/ 	.word	0x00000000
        /*0040*/ 	.short	0x0001
        /*0042*/ 	.short	0x0008
        /*0044*/ 	.byte	0x00, 0xf4, 0x21, 0x00


	//----- nvinfo : EIATTR_KPARAM_INFO
	.align		4
.L_17:
        /*0048*/ 	.byte	0x04, 0x17
        /*004a*/ 	.short	(.L_19 - .L_18)
.L_18:
        /*004c*/ 	.word	0x00000000
        /*0050*/ 	.short	0x0000
        /*0052*/ 	.short	0x0000
        /*0054*/ 	.byte	0x00, 0xf4, 0x21, 0x00


	//----- nvinfo : EIATTR_SPARSE_MMA_MASK
	.align		4
.L_19:
        /*0058*/ 	.byte	0x03, 0x50
        /*005a*/ 	.short	0x0000


	//----- nvinfo : EIATTR_MAXREG_COUNT
	.align		4
        /*005c*/ 	.byte	0x03, 0x1b
        /*005e*/ 	.short	0x00ff


	//----- nvinfo : EIATTR_EXIT_INSTR_OFFSETS
	.align		4
        /*0060*/ 	.byte	0x04, 0x1c
        /*0062*/ 	.short	(.L_21 - .L_20)


	//   ....[0]....
.L_20:
        /*0064*/ 	.word	0x00000680


	//   ....[1]....
        /*0068*/ 	.word	0x000006a0


	//----- nvinfo : EIATTR_REQNTID
	.align		4
.L_21:
        /*006c*/ 	.byte	0x04, 0x10
        /*006e*/ 	.short	(.L_23 - .L_22)
.L_22:
        /*0070*/ 	.word	0x00000080
        /*0074*/ 	.word	0x00000001
        /*0078*/ 	.word	0x00000001


	//----- nvinfo : EIATTR_CBANK_PARAM_SIZE
	.align		4
.L_23:
        /*007c*/ 	.byte	0x03, 0x19
        /*007e*/ 	.short	0x0024


	//----- nvinfo : EIATTR_PARAM_CBANK
	.align		4
        /*0080*/ 	.byte	0x04, 0x0a
        /*0082*/ 	.short	(.L_25 - .L_24)
	.align		4
.L_24:
        /*0084*/ 	.word	index@(.nv.constant0.triton_poi_fused_cat_3)
        /*0088*/ 	.short	0x0210
        /*008a*/ 	.short	0x0024


	//----- nvinfo : EIATTR_SW_WAR
	.align		4
.L_25:
        /*008c*/ 	.byte	0x04, 0x36
        /*008e*/ 	.short	(.L_27 - .L_26)
.L_26:
        /*0090*/ 	.word	0x00000008
.L_27:


//--------------------- .nv.callgraph             --------------------------
	.section	.nv.callgraph,"",@"SHT_CUDA_CALLGRAPH"
	.align	4
	.sectionentsize	8
	.align		4
        /*0000*/ 	.word	0x00000000
	.align		4
        /*0004*/ 	.word	0xffffffff
	.align		4
        /*0008*/ 	.word	0x00000000
	.align		4
        /*000c*/ 	.word	0xfffffffe
	.align		4
        /*0010*/ 	.word	0x00000000
	.align		4
        /*0014*/ 	.word	0xfffffffd
	.align		4
        /*0018*/ 	.word	0x00000000
	.align		4
        /*001c*/ 	.word	0xfffffffc


//--------------------- .text.triton_poi_fused_cat_3 --------------------------
	.section	.text.triton_poi_fused_cat_3,"ax",@progbits
	.align	128
        .global         triton_poi_fused_cat_3
        .type           triton_poi_fused_cat_3,@function
        .size           triton_poi_fused_cat_3,(.L_x_1 - triton_poi_fused_cat_3)
        .other          triton_poi_fused_cat_3,@"STO_CUDA_ENTRY STV_DEFAULT"
triton_poi_fused_cat_3:
.text.triton_poi_fused_cat_3:
[----:B------:R-:W0:Y:S02]  /*0000*/  LDC R1, c[0x0][0x28] ;  /* 0x00000a00ff017b82 */ /* 0x000e240000000800 */
[----:B------:R-:W1:Y:S01]  /*0010*/  S2R R0, SR_TID.X ;  /* 0x0000000000007919 */ /* 0x000e620000002100 */
[----:B------:R-:W-:Y:S01]  /*0020*/  ULDC.64 UR4, c[0x0][0x208] ;  /* 0x0000820000047ab9 */ /* 0x000fe20000000a00 */
[----:B------:R-:W-:Y:S01]  /*0030*/  ULDC.64 UR6, c[0x0][0x220] ;  /* 0x0000880000067ab9 */ /* 0x000fe20000000a00 */
[----:B------:R-:W2:Y:S01]  /*0040*/  S2R R3, SR_CTAID.X ;  /* 0x0000000000037919 */ /* 0x000ea20000002500 */
[----:B-1----:R-:W-:-:S05]  /*0050*/  IMAD.SHL.U32 R0, R0, 0x2, RZ ;  /* 0x0000000200007824 */ /* 0x002fca00078e00ff */
[----:B------:R-:W-:-:S05]  /*0060*/  LOP3.LUT R0, R0, 0xfe, RZ, 0xc0, !PT ;  /* 0x000000fe00007812 */ /* 0x000fca00078ec0ff */
[----:B--2---:R-:W-:Y:S02]  /*0070*/  IMAD R0, R3, 0x100, R0 ;  /* 0x0000010003007824 */ /* 0x004fe400078e0200 */
[----:B------:R-:W1:Y:S03]  /*0080*/  LDC.64 R2, c[0x0][0x218] ;  /* 0x00008600ff027b82 */ /* 0x000e660000000a00 */
[----:B------:R-:W-:Y:S02]  /*0090*/  SHF.R.S32.HI R5, RZ, 0x1f, R0 ;  /* 0x0000001fff057819 */ /* 0x000fe40000011400 */
[----:B------:R-:W-:Y:S02]  /*00a0*/  ISETP.GE.AND P0, PT, R0, 0x100, PT ;  /* 0x000001000000780c */ /* 0x000fe40003f06270 */
[CC--:B------:R-:W-:Y:S02]  /*00b0*/  LEA.HI R4, R5.reuse, R0.reuse, RZ, 0x4 ;  /* 0x0000000005047211 */ /* 0x0c0fe400078f20ff */
[----:B------:R-:W-:-:S02]  /*00c0*/  LEA.HI R5, R5, R0, RZ, 0x6 ;  /* 0x0000000005057211 */ /* 0x000fc400078f30ff */
[----:B------:R-:W-:Y:S02]  /*00d0*/  SHF.R.S32.HI R6, RZ, 0x4, R4 ;  /* 0x00000004ff067819 */ /* 0x000fe40000011404 */
[----:B------:R-:W-:Y:S02]  /*00e0*/  LOP3.LUT R9, R4, 0xfffffff0, RZ, 0xc0, !PT ;  /* 0xfffffff004097812 */ /* 0x000fe400078ec0ff */
[----:B------:R-:W-:-:S03]  /*00f0*/  LEA.HI R7, R6, R6, RZ, 0x2 ;  /* 0x0000000606077211 */ /* 0x000fc600078f10ff */
[----:B------:R-:W-:Y:S01]  /*0100*/  IMAD.IADD R9, R0, 0x1, -R9 ;  /* 0x0000000100097824 */ /* 0x000fe200078e0a09 */
[----:B------:R-:W-:-:S05]  /*0110*/  LOP3.LUT R7, R7, 0xfffffffc, RZ, 0xc0, !PT ;  /* 0xfffffffc07077812 */ /* 0x000fca00078ec0ff */
[----:B------:R-:W-:Y:S01]  /*0120*/  IMAD.IADD R7, R6, 0x1, -R7 ;  /* 0x0000000106077824 */ /* 0x000fe200078e0a07 */
[----:B------:R-:W-:Y:S02]  /*0130*/  SHF.R.S32.HI R6, RZ, 0x6, R5 ;  /* 0x00000006ff067819 */ /* 0x000fe40000011405 */
[----:B------:R-:W-:Y:S01]  /*0140*/  LOP3.LUT R5, R5, 0xffffffc0, RZ, 0xc0, !PT ;  /* 0xffffffc005057812 */ /* 0x000fe200078ec0ff */
[C---:B------:R-:W-:Y:S01]  /*0150*/  IMAD.SHL.U32 R8, R7.reuse, 0x10, RZ ;  /* 0x0000001007087824 */ /* 0x040fe200078e00ff */
[----:B------:R-:W-:Y:S01]  /*0160*/  ISETP.GE.AND P1, PT, R7, 0x2, PT ;  /* 0x000000020700780c */ /* 0x000fe20003f26270 */
[----:B------:R-:W-:-:S03]  /*0170*/  IMAD.SHL.U32 R6, R6, 0x20, RZ ;  /* 0x0000002006067824 */ /* 0x000fc600078e00ff */
[----:B------:R-:W-:Y:S02]  /*0180*/  ISETP.LT.AND P2, PT, R0, 0x100, !P1 ;  /* 0x000001000000780c */ /* 0x000fe40004f41270 */
[----:B------:R-:W-:Y:S02]  /*0190*/  IADD3 R13, R6, R0, -R5 ;  /* 0x00000000060d7210 */ /* 0x000fe40007ffe805 */
[----:B------:R-:W-:Y:S02]  /*01a0*/  CS2R R4, SRZ ;  /* 0x0000000000047805 */ /* 0x000fe4000001ff00 */
[--C-:B------:R-:W-:Y:S02]  /*01b0*/  SHF.R.S32.HI R11, RZ, 0x1f, R6.reuse ;  /* 0x0000001fff0b7819 */ /* 0x100fe40000011406 */
[----:B------:R-:W-:Y:S01]  /*01c0*/  IADD3 R6, P4, P5, R8, R9, R6 ;  /* 0x0000000908067210 */ /* 0x000fe20007d9e006 */
[----:B-1----:R-:W-:Y:S01]  /*01d0*/  IMAD.WIDE R2, R13, 0x4, R2 ;  /* 0x000000040d027825 */ /* 0x002fe200078e0202 */
[----:B------:R-:W-:-:S02]  /*01e0*/  SHF.R.S32.HI R9, RZ, 0x1f, R9 ;  /* 0x0000001fff097819 */ /* 0x000fc40000011409 */
[----:B------:R-:W-:Y:S02]  /*01f0*/  SHF.R.S32.HI R8, RZ, 0x1f, R8 ;  /* 0x0000001fff087819 */ /* 0x000fe40000011408 */
[----:B------:R1:W2:Y:S01]  /*0200*/  @P2 LDG.E.64 R4, desc[UR4][R2.64] ;  /* 0x0000000402042981 */ /* 0x0002a2000c1e1b00 */
[----:B------:R-:W-:Y:S02]  /*0210*/  ISETP.GT.AND P3, PT, R7, 0x1, !P0 ;  /* 0x000000010700780c */ /* 0x000fe40004764270 */
[----:B------:R-:W-:Y:S02]  /*0220*/  IADD3.X R9, R8, R9, R11, P4, P5 ;  /* 0x0000000908097210 */ /* 0x000fe400027ea40b */
[----:B------:R-:W-:-:S04]  /*0230*/  LEA R10, P4, R6, UR6, 0x2 ;  /* 0x00000006060a7c11 */ /* 0x000fc8000f8810ff */
[----:B------:R-:W-:Y:S02]  /*0240*/  LEA.HI.X R11, R6, UR7, R9, 0x2, P4 ;  /* 0x00000007060b7c11 */ /* 0x000fe4000a0f1409 */
[----:B------:R-:W-:Y:S01]  /*0250*/  CS2R R6, SRZ ;  /* 0x0000000000067805 */ /* 0x000fe2000001ff00 */
[----:B------:R-:W3:Y:S05]  /*0260*/  LDC.64 R8, c[0x0][0x210] ;  /* 0x00008400ff087b82 */ /* 0x000eea0000000a00 */
[----:B------:R-:W4:Y:S01]  /*0270*/  @P3 LDG.E.64 R6, desc[UR4][R10.64+-0x80] ;  /* 0xffff80040a063981 */ /* 0x000f22000c1e1b00 */
[----:B-1----:R-:W-:Y:S01]  /*0280*/  CS2R R2, SRZ ;  /* 0x0000000000027805 */ /* 0x002fe2000001ff00 */
[----:B---3--:R-:W-:-:S05]  /*0290*/  IMAD.WIDE R8, R13, 0x4, R8 ;  /* 0x000000040d087825 */ /* 0x008fca00078e0208 */
[----:B------:R1:W3:Y:S01]  /*02a0*/  @P2 LDG.E.64 R2, desc[UR4][R8.64] ;  /* 0x0000000408022981 */ /* 0x0002e2000c1e1b00 */
[----:B------:R-:W-:Y:S01]  /*02b0*/  IMAD.MOV.U32 R17, RZ, RZ, 0x3e800000 ;  /* 0x3e800000ff117424 */ /* 0x000fe200078e00ff */
[----:B--2---:R-:W-:Y:S02]  /*02c0*/  SEL R5, R5, RZ, P2 ;  /* 0x000000ff05057207 */ /* 0x004fe40001000000 */
[----:B------:R-:W-:-:S03]  /*02d0*/  SEL R4, R4, RZ, P2 ;  /* 0x000000ff04047207 */ /* 0x000fc60001000000 */
[----:B------:R-:W-:-:S04]  /*02e0*/  FADD R12, RZ, -R5 ;  /* 0x80000005ff0c7221 */ /* 0x000fc80000000000 */
[----:B------:R-:W-:Y:S01]  /*02f0*/  FMUL R13, R12, 1.4426950216293334961 ;  /* 0x3fb8aa3b0c0d7820 */ /* 0x000fe20000400000 */
[----:B------:R-:W-:-:S04]  /*0300*/  FADD R12, RZ, -R4 ;  /* 0x80000004ff0c7221 */ /* 0x000fc80000000000 */
[----:B------:R-:W-:Y:S01]  /*0310*/  FSETP.GEU.AND P4, PT, R13, -126, PT ;  /* 0xc2fc00000d00780b */ /* 0x000fe20003f8e000 */
[----:B------:R-:W-:Y:S01]  /*0320*/  FMUL R12, R12, 1.4426950216293334961 ;  /* 0x3fb8aa3b0c0c7820 */ /* 0x000fe20000400000 */
[----:B----4-:R-:W-:Y:S02]  /*0330*/  SEL R6, R6, RZ, P3 ;  /* 0x000000ff06067207 */ /* 0x010fe40001800000 */
[----:B------:R-:W-:Y:S02]  /*0340*/  SEL R7, R7, RZ, P3 ;  /* 0x000000ff07077207 */ /* 0x000fe40001800000 */
[----:B------:R-:W-:Y:S01]  /*0350*/  FSETP.GEU.AND P6, PT, R12, -126, PT ;  /* 0xc2fc00000c00780b */ /* 0x000fe20003fce000 */
[----:B------:R-:W-:Y:S02]  /*0360*/  FADD R10, RZ, -R6 ;  /* 0x80000006ff0a7221 */ /* 0x000fe40000000000 */
[----:B-1----:R-:W-:Y:S02]  /*0370*/  FADD R8, RZ, -R7 ;  /* 0x80000007ff087221 */ /* 0x002fe40000000000 */
[----:B------:R-:W-:-:S02]  /*0380*/  FMUL R14, R10, 1.4426950216293334961 ;  /* 0x3fb8aa3b0a0e7820 */ /* 0x000fc40000400000 */
[----:B------:R-:W-:Y:S01]  /*0390*/  @!P4 FMUL R13, R13, 0.5 ;  /* 0x3f0000000d0dc820 */ /* 0x000fe20000400000 */
[----:B------:R-:W-:Y:S02]  /*03a0*/  FMUL R16, R8, 1.4426950216293334961 ;  /* 0x3fb8aa3b08107820 */ /* 0x000fe40000400000 */
[----:B------:R-:W-:Y:S01]  /*03b0*/  FSETP.GEU.AND P5, PT, R14, -126, PT ;  /* 0xc2fc00000e00780b */ /* 0x000fe20003fae000 */
[----:B------:R-:W1:Y:S02]  /*03c0*/  MUFU.EX2 R9, R13 ;  /* 0x0000000d00097308 */ /* 0x000e640000000800 */
[----:B------:R-:W-:Y:S01]  /*03d0*/  FSETP.GEU.AND P3, PT, R16, -126, PT ;  /* 0xc2fc00001000780b */ /* 0x000fe20003f6e000 */
[----:B------:R-:W-:-:S05]  /*03e0*/  @!P6 FMUL R12, R12, 0.5 ;  /* 0x3f0000000c0ce820 */ /* 0x000fca0000400000 */
[----:B------:R-:W2:Y:S01]  /*03f0*/  MUFU.EX2 R8, R12 ;  /* 0x0000000c00087308 */ /* 0x000ea20000000800 */
[----:B---3--:R-:W-:-:S03]  /*0400*/  SEL R19, R2, RZ, P2 ;  /* 0x000000ff02137207 */ /* 0x008fc60001000000 */
[----:B------:R-:W-:Y:S01]  /*0410*/  @!P5 FMUL R14, R14, 0.5 ;  /* 0x3f0000000e0ed820 */ /* 0x000fe20000400000 */
[----:B-1----:R-:W-:Y:S02]  /*0420*/  @!P4 FMUL R9, R9, R9 ;  /* 0x000000090909c220 */ /* 0x002fe40000400000 */
[----:B------:R-:W-:Y:S01]  /*0430*/  @!P3 FMUL R16, R16, 0.5 ;  /* 0x3f0000001010b820 */ /* 0x000fe20000400000 */
[----:B------:R-:W1:Y:S01]  /*0440*/  MUFU.EX2 R15, R14 ;  /* 0x0000000e000f7308 */ /* 0x000e620000000800 */
[----:B------:R-:W-:Y:S01]  /*0450*/  FADD R11, R9, 1 ;  /* 0x3f800000090b7421 */ /* 0x000fe20000000000 */
[----:B--2---:R-:W-:-:S04]  /*0460*/  @!P6 FMUL R8, R8, R8 ;  /* 0x000000080808e220 */ /* 0x004fc80000400000 */
[----:B------:R-:W-:Y:S02]  /*0470*/  FSETP.GT.AND P4, PT, R11, 8.50705917302346158658e+37, PT ;  /* 0x7e8000000b00780b */ /* 0x000fe40003f84000 */
[----:B------:R-:W2:Y:S01]  /*0480*/  MUFU.EX2 R9, R16 ;  /* 0x0000001000097308 */ /* 0x000ea20000000800 */
[----:B------:R-:W-:Y:S01]  /*0490*/  FADD R10, R8, 1 ;  /* 0x3f800000080a7421 */ /* 0x000fe20000000000 */
[----:B------:R-:W-:Y:S01]  /*04a0*/  FSEL R12, R17, 1, P4 ;  /* 0x3f800000110c7808 */ /* 0x000fe20002000000 */
[----:B-1----:R-:W-:-:S03]  /*04b0*/  @!P5 FMUL R15, R15, R15 ;  /* 0x0000000f0f0fd220 */ /* 0x002fc60000400000 */
[----:B------:R-:W-:Y:S01]  /*04c0*/  FSETP.GT.AND P5, PT, R10, 8.50705917302346158658e+37, PT ;  /* 0x7e8000000a00780b */ /* 0x000fe20003fa4000 */
[----:B------:R-:W-:-:S04]  /*04d0*/  FADD R15, R15, 1 ;  /* 0x3f8000000f0f7421 */ /* 0x000fc80000000000 */
[----:B------:R-:W-:Y:S01]  /*04e0*/  @P4 FMUL R11, R11, 0.25 ;  /* 0x3e8000000b0b4820 */ /* 0x000fe20000400000 */
[----:B------:R-:W-:Y:S01]  /*04f0*/  FSEL R13, R17, 1, P5 ;  /* 0x3f800000110d7808 */ /* 0x000fe20002800000 */
[----:B--2---:R-:W-:Y:S01]  /*0500*/  @!P3 FMUL R9, R9, R9 ;  /* 0x000000090909b220 */ /* 0x004fe20000400000 */
[----:B------:R-:W-:-:S03]  /*0510*/  FSETP.GT.AND P3, PT, R15, 8.50705917302346158658e+37, PT ;  /* 0x7e8000000f00780b */ /* 0x000fc60003f64000 */
[----:B------:R-:W1:Y:S01]  /*0520*/  MUFU.RCP R11, R11 ;  /* 0x0000000b000b7308 */ /* 0x000e620000001000 */
[----:B------:R-:W-:Y:S01]  /*0530*/  FADD R14, R9, 1 ;  /* 0x3f800000090e7421 */ /* 0x000fe20000000000 */
[----:B------:R-:W-:Y:S01]  /*0540*/  FSEL R16, R17, 1, P3 ;  /* 0x3f80000011107808 */ /* 0x000fe20001800000 */
[----:B------:R-:W-:Y:S01]  /*0550*/  @P5 FMUL R10, R10, 0.25 ;  /* 0x3e8000000a0a5820 */ /* 0x000fe20000400000 */
[----:B------:R-:W2:Y:S02]  /*0560*/  LDC.64 R8, c[0x0][0x228] ;  /* 0x00008a00ff087b82 */ /* 0x000ea40000000a00 */
[----:B------:R-:W-:-:S03]  /*0570*/  FSETP.GT.AND P6, PT, R14, 8.50705917302346158658e+37, PT ;  /* 0x7e8000000e00780b */ /* 0x000fc60003fc4000 */
[----:B------:R-:W3:Y:S01]  /*0580*/  MUFU.RCP R10, R10 ;  /* 0x0000000a000a7308 */ /* 0x000ee20000001000 */
[----:B------:R-:W-:Y:S01]  /*0590*/  FSEL R17, R17, 1, P6 ;  /* 0x3f80000011117808 */ /* 0x000fe20003000000 */
[----:B------:R-:W-:Y:S01]  /*05a0*/  @P3 FMUL R15, R15, 0.25 ;  /* 0x3e8000000f0f3820 */ /* 0x000fe20000400000 */
[----:B-1----:R-:W-:-:S05]  /*05b0*/  FMUL R12, R11, R12 ;  /* 0x0000000c0b0c7220 */ /* 0x002fca0000400000 */
[----:B------:R-:W1:Y:S02]  /*05c0*/  MUFU.RCP R15, R15 ;  /* 0x0000000f000f7308 */ /* 0x000e640000001000 */
[----:B------:R-:W-:Y:S01]  /*05d0*/  @P6 FMUL R14, R14, 0.25 ;  /* 0x3e8000000e0e6820 */ /* 0x000fe20000400000 */
[----:B---3--:R-:W-:-:S05]  /*05e0*/  FMUL R13, R10, R13 ;  /* 0x0000000d0a0d7220 */ /* 0x008fca0000400000 */
[----:B------:R-:W3:Y:S01]  /*05f0*/  MUFU.RCP R14, R14 ;  /* 0x0000000e000e7308 */ /* 0x000ee20000001000 */
[----:B------:R-:W-:Y:S01]  /*0600*/  SEL R10, R3, RZ, P2 ;  /* 0x000000ff030a7207 */ /* 0x000fe20001000000 */
[----:B------:R-:W-:Y:S01]  /*0610*/  FFMA R4, R4, R13, R19 ;  /* 0x0000000d04047223 */ /* 0x000fe20000000013 */
[----:B--2---:R-:W-:-:S04]  /*0620*/  IMAD.WIDE R8, R0, 0x4, R8 ;  /* 0x0000000400087825 */ /* 0x004fc800078e0208 */
[----:B------:R-:W-:Y:S01]  /*0630*/  FFMA R5, R5, R12, R10 ;  /* 0x0000000c05057223 */ /* 0x000fe2000000000a */
[----:B-1----:R-:W-:-:S04]  /*0640*/  FMUL R15, R15, R16 ;  /* 0x000000100f0f7220 */ /* 0x002fc80000400000 */
[----:B------:R-:W-:Y:S01]  /*0650*/  @P1 FMUL R4, R6, R15 ;  /* 0x0000000f06041220 */ /* 0x000fe20000400000 */
[----:B---3--:R-:W-:-:S04]  /*0660*/  FMUL R2, R14, R17 ;  /* 0x000000110e027220 */ /* 0x008fc80000400000 */
[----:B------:R-:W-:Y:S01]  /*0670*/  @P1 FMUL R5, R7, R2 ;  /* 0x0000000207051220 */ /* 0x000fe20000400000 */
[----:B------:R-:W-:Y:S06]  /*0680*/  @P0 EXIT ;  /* 0x000000000000094d */ /* 0x000fec0003800000 */
[----:B------:R-:W-:Y:S01]  /*0690*/  STG.E.64 desc[UR4][R8.64], R4 ;  /* 0x0000000408007986 */ /* 0x000fe2000c101b04 */
[----:B------:R-:W-:Y:S05]  /*06a0*/  EXIT ;  /* 0x000000000000794d */ /* 0x000fea0003800000 */
.L_x_0:
[----:B------:R-:W-:-:S00]  /*06b0*/  BRA `(.L_x_0) ;  /* 0xfffffffc00fc7947 */ /* 0x000fc0000383ffff */
[----:B------:R-:W-:-:S00]  /*06c0*/  NOP ;  /* 0x0000000000007918 */ /* 0x000fc00000000000 */
        /* <DEDUP_REMOVED lines=11> */
.L_x_1:


//--------------------- .nv.constant0.triton_poi_fused_cat_3 --------------------------
	.section	.nv.constant0.triton_poi_fused_cat_3,"a",@progbits
	.sectionflags	@""
	.align	4
.nv.constant0.triton_poi_fused_cat_3:
	.zero		564
